	.headerflags	@"EF_CUDA_TEXMODE_UNIFIED EF_CUDA_64BIT_ADDRESS EF_CUDA_ACCELERATORS EF_CUDA_SM90 EF_CUDA_VIRTUAL_SM(EF_CUDA_SM90)"
	.elftype	@"ET_EXEC"


//--------------------- .nv.info                  --------------------------
	.section	.nv.info,"",@"SHT_CUDA_INFO"
	.align	4


	//----- nvinfo : EIATTR_REGCOUNT
	.align		4
        /*0000*/ 	.byte	0x04, 0x2f
        /*0002*/ 	.short	(.L_1 - .L_0)
	.align		4
.L_0:
        /*0004*/ 	.word	index@(triton_poi_fused_convolution_25)
        /*0008*/ 	.word	0x00000012


	//----- nvinfo : EIATTR_MIN_STACK_SIZE
	.align		4
.L_1:
        /*000c*/ 	.byte	0x04, 0x12
        /*000e*/ 	.short	(.L_3 - .L_2)
	.align		4
.L_2:
        /*0010*/ 	.word	index@(triton_poi_fused_convolution_25)
        /*0014*/ 	.word	0x00000000


	//----- nvinfo : EIATTR_FRAME_SIZE
	.align		4
.L_3:
        /*0018*/ 	.byte	0x04, 0x11
        /*001a*/ 	.short	(.L_5 - .L_4)
	.align		4
.L_4:
        /*001c*/ 	.word	index@(triton_poi_fused_convolution_25)
        /*0020*/ 	.word	0x00000000


	//----- nvinfo : EIATTR_MIN_STACK_SIZE
	.align		4
.L_5:
        /*0024*/ 	.byte	0x04, 0x12
        /*0026*/ 	.short	(.L_7 - .L_6)
	.align		4
.L_6:
        /*0028*/ 	.word	index@(triton_poi_fused_convolution_25)
        /*002c*/ 	.word	0x00000000
.L_7:


//--------------------- .nv.info.triton_poi_fused_convolution_25 --------------------------
	.section	.nv.info.triton_poi_fused_convolution_25,"",@"SHT_CUDA_INFO"
	.sectionflags	@""
	.align	4


	//----- nvinfo : EIATTR_CUDA_API_VERSION
	.align		4
        /*0000*/ 	.byte	0x04, 0x37
        /*0002*/ 	.short	(.L_9 - .L_8)
.L_8:
        /*0004*/ 	.word	0x0000007c


	//----- nvinfo : EIATTR_KPARAM_INFO
	.align		4
.L_9:
        /*0008*/ 	.byte	0x04, 0x17
        /*000a*/ 	.short	(.L_11 - .L_10)
.L_10:
        /*000c*/ 	.word	0x00000000
        /*0010*/ 	.short	0x0002
        /*0012*/ 	.short	0x0010
        /*0014*/ 	.byte	0x00, 0xf0, 0x11, 0x00


	//----- nvinfo : EIATTR_KPARAM_INFO
	.align		4
.L_11:
        /*0018*/ 	.byte	0x04, 0x17
        /*001a*/ 	.short	(.L_13 - .L_12)
.L_12:
        /*001c*/ 	.word	0x00000000
        /*0020*/ 	.short	0x0001
        /*0022*/ 	.short	0x0008
        /*0024*/ 	.byte	0x00, 0xf4, 0x21, 0x00


	//----- nvinfo : EIATTR_KPARAM_INFO
	.align		4
.L_13:
        /*0028*/ 	.byte	0x04, 0x17
        /*002a*/ 	.short	(.L_15 - .L_14)
.L_14:
        /*002c*/ 	.word	0x00000000
        /*0030*/ 	.short	0x0000
        /*0032*/ 	.short	0x0000
        /*0034*/ 	.byte	0x00, 0xf4, 0x21, 0x00


	//----- nvinfo : EIATTR_SPARSE_MMA_MASK
	.align		4
.L_15:
        /*0038*/ 	.byte	0x03, 0x50
        /*003a*/ 	.short	0x0000


	//----- nvinfo : EIATTR_MAXREG_COUNT
	.align		4
        /*003c*/ 	.byte	0x03, 0x1b
        /*003e*/ 	.short	0x00ff


	//----- nvinfo : EIATTR_EXIT_INSTR_OFFSETS
	.align		4
        /*0040*/ 	.byte	0x04, 0x1c
        /*0042*/ 	.short	(.L_17 - .L_16)


	//   ....[0]....
.L_16:
        /*0044*/ 	.word	0x00000260


	//----- nvinfo : EIATTR_REQNTID
	.align		4
.L_17:
        /*0048*/ 	.byte	0x04, 0x10
        /*004a*/ 	.short	(.L_19 - .L_18)
.L_18:
        /*004c*/ 	.word	0x00000080
        /*0050*/ 	.word	0x00000001
        /*0054*/ 	.word	0x00000001


	//----- nvinfo : EIATTR_CBANK_PARAM_SIZE
	.align		4
.L_19:
        /*0058*/ 	.byte	0x03, 0x19
        /*005a*/ 	.short	0x0014


	//----- nvinfo : EIATTR_PARAM_CBANK
	.align		4
        /*005c*/ 	.byte	0x04, 0x0a
        /*005e*/ 	.short	(.L_21 - .L_20)
	.align		4
.L_20:
        /*0060*/ 	.word	index@(.nv.constant0.triton_poi_fused_convolution_25)
        /*0064*/ 	.short	0x0210
        /*0066*/ 	.short	0x0014


	//----- nvinfo : EIATTR_SW_WAR
	.align		4
.L_21:
        /*0068*/ 	.byte	0x04, 0x36
        /*006a*/ 	.short	(.L_23 - .L_22)
.L_22:
        /*006c*/ 	.word	0x00000008
.L_23:


//--------------------- .nv.callgraph             --------------------------
	.section	.nv.callgraph,"",@"SHT_CUDA_CALLGRAPH"
	.align	4
	.sectionentsize	8
	.align		4
        /*0000*/ 	.word	0x00000000
	.align		4
        /*0004*/ 	.word	0xffffffff
	.align		4
        /*0008*/ 	.word	0x00000000
	.align		4
        /*000c*/ 	.word	0xfffffffe
	.align		4
        /*0010*/ 	.word	0x00000000
	.align		4
        /*0014*/ 	.word	0xfffffffd
	.align		4
        /*0018*/ 	.word	0x00000000
	.align		4
        /*001c*/ 	.word	0xfffffffc


//--------------------- .text.triton_poi_fused_convolution_25 --------------------------
	.section	.text.triton_poi_fused_convolution_25,"ax",@progbits
	.align	128
        .global         triton_poi_fused_convolution_25
        .type           triton_poi_fused_convolution_25,@function
        .size           triton_poi_fused_convolution_25,(.L_x_1 - triton_poi_fused_convolution_25)
        .other          triton_poi_fused_convolution_25,@"STO_CUDA_ENTRY STV_DEFAULT"
triton_poi_fused_convolution_25:
.text.triton_poi_fused_convolution_25:
[----:B------:R-:W-:Y:S01]  /*0000*/  LDC R1, c[0x0][0x28] ;  /* 0x00000a00ff017b82 */ /* 0x000fe20000000800 */
[----:B------:R-:W1:Y:S07]  /*0010*/  S2R R0, SR_TID.X ;  /* 0x0000000000007919 */ /* 0x000e6e0000002100 */
[----:B------:R-:W2:Y:S01]  /*0020*/  LDC.64 R2, c[0x0][0x218] ;  /* 0x00008600ff027b82 */ /* 0x000ea20000000a00 */
[----:B------:R-:W-:Y:S01]  /*0030*/  ULDC.64 UR4, c[0x0][0x208] ;  /* 0x0000820000047ab9 */ /* 0x000fe20000000a00 */
[----:B------:R-:W3:Y:S06]  /*0040*/  S2R R5, SR_CTAID.X ;  /* 0x0000000000057919 */ /* 0x000eec0000002500 */
[----:B------:R-:W4:Y:S01]  /*0050*/  LDC.64 R8, c[0x0][0x210] ;  /* 0x00008400ff087b82 */ /* 0x000f220000000a00 */
[----:B-1----:R-:W-:-:S02]  /*0060*/  SHF.L.U32 R0, R0, 0x2, RZ ;  /* 0x0000000200007819 */ /* 0x002fc400000006ff */
[----:B---3--:R-:W-:Y:S02]  /*0070*/  SHF.R.S32.HI R4, RZ, 0x15, R5 ;  /* 0x00000015ff047819 */ /* 0x008fe40000011405 */
[----:B------:R-:W-:Y:S02]  /*0080*/  LOP3.LUT R0, R0, 0x1fc, RZ, 0xc0, !PT ;  /* 0x000001fc00007812 */ /* 0x000fe400078ec0ff */
[----:B------:R-:W-:Y:S02]  /*0090*/  SGXT R4, R4, 0x1 ;  /* 0x000000010404781a */ /* 0x000fe40000000200 */
[----:B------:R-:W-:-:S04]  /*00a0*/  LEA R5, R5, R0, 0xa ;  /* 0x0000000005057211 */ /* 0x000fc800078e50ff */
[----:B------:R-:W-:Y:S01]  /*00b0*/  LEA.HI R4, R4, R5, RZ, 0x8 ;  /* 0x0000000504047211 */ /* 0x000fe200078f40ff */
[----:B----4-:R-:W-:-:S04]  /*00c0*/  IMAD.WIDE R8, R5, 0x4, R8 ;  /* 0x0000000405087825 */ /* 0x010fc800078e0208 */
[----:B------:R-:W-:Y:S01]  /*00d0*/  VIADD R0, R4, 0x200 ;  /* 0x0000020004007836 */ /* 0x000fe20000000000 */
[----:B------:R-:W-:-:S04]  /*00e0*/  SHF.R.S32.HI R4, RZ, 0x8, R4 ;  /* 0x00000008ff047819 */ /* 0x000fc80000011404 */
[----:B------:R-:W-:Y:S02]  /*00f0*/  SHF.R.S32.HI R0, RZ, 0x8, R0 ;  /* 0x00000008ff007819 */ /* 0x000fe40000011400 */
[----:B------:R-:W-:Y:S02]  /*0100*/  LEA.HI R6, R4, R4, RZ, 0x7 ;  /* 0x0000000404067211 */ /* 0x000fe400078f38ff */
[----:B------:R-:W-:Y:S02]  /*0110*/  LEA.HI R10, R0, R0, RZ, 0x7 ;  /* 0x00000000000a7211 */ /* 0x000fe400078f38ff */
[----:B------:R-:W-:Y:S02]  /*0120*/  LOP3.LUT R7, R6, 0xffffff80, RZ, 0xc0, !PT ;  /* 0xffffff8006077812 */ /* 0x000fe400078ec0ff */
[----:B------:R-:W-:Y:S02]  /*0130*/  LOP3.LUT R11, R10, 0xffffff80, RZ, 0xc0, !PT ;  /* 0xffffff800a0b7812 */ /* 0x000fe400078ec0ff */
[----:B------:R-:W-:-:S03]  /*0140*/  IADD3 R7, R4, -R7, RZ ;  /* 0x8000000704077210 */ /* 0x000fc60007ffe0ff */
[----:B------:R-:W-:Y:S02]  /*0150*/  IMAD.IADD R13, R0, 0x1, -R11 ;  /* 0x00000001000d7824 */ /* 0x000fe400078e0a0b */
[--C-:B--2---:R-:W-:Y:S02]  /*0160*/  IMAD.WIDE R10, R7, 0x4, R2.reuse ;  /* 0x00000004070a7825 */ /* 0x104fe400078e0202 */
[----:B------:R-:W2:Y:S02]  /*0170*/  LDG.E.128 R4, desc[UR4][R8.64] ;  /* 0x0000000408047981 */ /* 0x000ea4000c1e1d00 */
[----:B------:R-:W-:Y:S02]  /*0180*/  IMAD.WIDE R2, R13, 0x4, R2 ;  /* 0x000000040d027825 */ /* 0x000fe400078e0202 */
[----:B------:R-:W2:Y:S04]  /*0190*/  LDG.E.EL R10, desc[UR4][R10.64] ;  /* 0x000000040a0a7981 */ /* 0x000ea8000c2e1900 */
[----:B------:R-:W3:Y:S04]  /*01a0*/  LDG.E.EL R2, desc[UR4][R2.64] ;  /* 0x0000000402027981 */ /* 0x000ee8000c2e1900 */
[----:B------:R-:W3:Y:S01]  /*01b0*/  LDG.E.128 R12, desc[UR4][R8.64+0x800] ;  /* 0x00080004080c7981 */ /* 0x000ee2000c1e1d00 */
[--C-:B--2---:R-:W-:Y:S01]  /*01c0*/  FADD R4, R4, R10.reuse ;  /* 0x0000000a04047221 */ /* 0x104fe20000000000 */
[--C-:B------:R-:W-:Y:S01]  /*01d0*/  FADD R5, R5, R10.reuse ;  /* 0x0000000a05057221 */ /* 0x100fe20000000000 */
[--C-:B------:R-:W-:Y:S01]  /*01e0*/  FADD R6, R6, R10.reuse ;  /* 0x0000000a06067221 */ /* 0x100fe20000000000 */
[----:B------:R-:W-:Y:S01]  /*01f0*/  FADD R7, R7, R10 ;  /* 0x0000000a07077221 */ /* 0x000fe20000000000 */
[--C-:B---3--:R-:W-:Y:S01]  /*0200*/  FADD R12, R12, R2.reuse ;  /* 0x000000020c0c7221 */ /* 0x108fe20000000000 */
[--C-:B------:R-:W-:Y:S01]  /*0210*/  FADD R13, R13, R2.reuse ;  /* 0x000000020d0d7221 */ /* 0x100fe20000000000 */
[--C-:B------:R-:W-:Y:S01]  /*0220*/  FADD R14, R14, R2.reuse ;  /* 0x000000020e0e7221 */ /* 0x100fe20000000000 */
[----:B------:R-:W-:Y:S01]  /*0230*/  FADD R15, R15, R2 ;  /* 0x000000020f0f7221 */ /* 0x000fe20000000000 */
[----:B------:R-:W-:Y:S04]  /*0240*/  STG.E.128 desc[UR4][R8.64], R4 ;  /* 0x0000000408007986 */ /* 0x000fe8000c101d04 */
[----:B------:R-:W-:Y:S01]  /*0250*/  STG.E.128 desc[UR4][R8.64+0x800], R12 ;  /* 0x0008000c08007986 */ /* 0x000fe2000c101d04 */
[----:B------:R-:W-:Y:S05]  /*0260*/  EXIT ;  /* 0x000000000000794d */ /* 0x000fea0003800000 */
.L_x_0:
[----:B------:R-:W-:-:S00]  /*0270*/  BRA `(.L_x_0) ;  /* 0xfffffffc00fc7947 */ /* 0x000fc0000383ffff */
[----:B------:R-:W-:-:S00]  /*0280*/  NOP ;  /* 0x0000000000007918 */ /* 0x000fc00000000000 */
[----:B------:R-:W-:-:S00]  /*0290*/  NOP ;  /* 0x0000000000007918 */ /* 0x000fc00000000000 */
[----:B------:R-:W-:-:S00]  /*02a0*/  NOP ;  /* 0x0000000000007918 */ /* 0x000fc00000000000 */
[----:B------:R-:W-:-:S00]  /*02b0*/  NOP ;  /* 0x0000000000007918 */ /* 0x000fc00000000000 */
[----:B------:R-:W-:-:S00]  /*02c0*/  NOP ;  /* 0x0000000000007918 */ /* 0x000fc00000000000 */
[----:B------:R-:W-:-:S00]  /*02d0*/  NOP ;  /* 0x0000000000007918 */ /* 0x000fc00000000000 */
[----:B------:R-:W-:-:S00]  /*02e0*/  NOP ;  /* 0x0000000000007918 */ /* 0x000fc00000000000 */
[----:B------:R-:W-:-:S00]  /*02f0*/  NOP ;  /* 0x0000000000007918 */ /* 0x000fc00000000000 */
.L_x_1:


//--------------------- .nv.constant0.triton_poi_fused_convolution_25 --------------------------
	.section	.nv.constant0.triton_poi_fused_convolution_25,"a",@progbits
	.sectionflags	@""
	.align	4
.nv.constant0.triton_poi_fused_convolution_25:
	.zero		548
